	.headerflags	@"EF_CUDA_TEXMODE_UNIFIED EF_CUDA_64BIT_ADDRESS EF_CUDA_ACCELERATORS EF_CUDA_SM90 EF_CUDA_VIRTUAL_SM(EF_CUDA_SM90)"
	.elftype	@"ET_EXEC"


//--------------------- .nv.info                  --------------------------
	.section	.nv.info,"",@"SHT_CUDA_INFO"
	.align	4


	//----- nvinfo : EIATTR_REGCOUNT
	.align		4
        /*0000*/ 	.byte	0x04, 0x2f
        /*0002*/ 	.short	(.L_3 - .L_2)
	.align		4
.L_2:
        /*0004*/ 	.word	index@(triton_poi_fused__native_batch_norm_legit_no_training_convolution_relu_threshold_backward_0)
        /*0008*/ 	.word	0x0000001a


	//----- nvinfo : EIATTR_MIN_STACK_SIZE
	.align		4
.L_3:
        /*000c*/ 	.byte	0x04, 0x12
        /*000e*/ 	.short	(.L_5 - .L_4)
	.align		4
.L_4:
        /*0010*/ 	.word	index@(triton_poi_fused__native_batch_norm_legit_no_training_convolution_relu_threshold_backward_0)
        /*0014*/ 	.word	0x00000000


	//----- nvinfo : EIATTR_FRAME_SIZE
	.align		4
.L_5:
        /*0018*/ 	.byte	0x04, 0x11
        /*001a*/ 	.short	(.L_7 - .L_6)
	.align		4
.L_6:
        /*001c*/ 	.word	index@(triton_poi_fused__native_batch_norm_legit_no_training_convolution_relu_threshold_backward_0)
        /*0020*/ 	.word	0x00000000


	//----- nvinfo : EIATTR_MIN_STACK_SIZE
	.align		4
.L_7:
        /*0024*/ 	.byte	0x04, 0x12
        /*0026*/ 	.short	(.L_9 - .L_8)
	.align		4
.L_8:
        /*0028*/ 	.word	index@(triton_poi_fused__native_batch_norm_legit_no_training_convolution_relu_threshold_backward_0)
        /*002c*/ 	.word	0x00000000
.L_9:


//--------------------- .nv.info.triton_poi_fused__native_batch_norm_legit_no_training_convolution_relu_threshold_backward_0 --------------------------
	.section	.nv.info.triton_poi_fused__native_batch_norm_legit_no_training_convolution_relu_threshold_backward_0,"",@"SHT_CUDA_INFO"
	.sectionflags	@""
	.align	4


	//----- nvinfo : EIATTR_CUDA_API_VERSION
	.align		4
        /*0000*/ 	.byte	0x04, 0x37
        /*0002*/ 	.short	(.L_11 - .L_10)
.L_10:
        /*0004*/ 	.word	0x0000007c


	//----- nvinfo : EIATTR_KPARAM_INFO
	.align		4
.L_11:
        /*0008*/ 	.byte	0x04, 0x17
        /*000a*/ 	.short	(.L_13 - .L_12)
.L_12:
        /*000c*/ 	.word	0x00000000
        /*0010*/ 	.short	0x0008
        /*0012*/ 	.short	0x0040
        /*0014*/ 	.byte	0x00, 0xf0, 0x11, 0x00


	//----- nvinfo : EIATTR_KPARAM_INFO
	.align		4
.L_13:
        /*0018*/ 	.byte	0x04, 0x17
        /*001a*/ 	.short	(.L_15 - .L_14)
.L_14:
        /*001c*/ 	.word	0x00000000
        /*0020*/ 	.short	0x0007
        /*0022*/ 	.short	0x0038
        /*0024*/ 	.byte	0x00, 0xf4, 0x21, 0x00


	//----- nvinfo : EIATTR_KPARAM_INFO
	.align		4
.L_15:
        /*0028*/ 	.byte	0x04, 0x17
        /*002a*/ 	.short	(.L_17 - .L_16)
.L_16:
        /*002c*/ 	.word	0x00000000
        /*0030*/ 	.short	0x0006
        /*0032*/ 	.short	0x0030
        /*0034*/ 	.byte	0x00, 0xf4, 0x21, 0x00


	//----- nvinfo : EIATTR_KPARAM_INFO
	.align		4
.L_17:
        /*0038*/ 	.byte	0x04, 0x17
        /*003a*/ 	.short	(.L_19 - .L_18)
.L_18:
        /*003c*/ 	.word	0x00000000
        /*0040*/ 	.short	0x0005
        /*0042*/ 	.short	0x0028
        /*0044*/ 	.byte	0x00, 0xf4, 0x21, 0x00


	//----- nvinfo : EIATTR_KPARAM_INFO
	.align		4
.L_19:
        /*0048*/ 	.byte	0x04, 0x17
        /*004a*/ 	.short	(.L_21 - .L_20)
.L_20:
        /*004c*/ 	.word	0x00000000
        /*0050*/ 	.short	0x0004
        /*0052*/ 	.short	0x0020
        /*0054*/ 	.byte	0x00, 0xf4, 0x21, 0x00


	//----- nvinfo : EIATTR_KPARAM_INFO
	.align		4
.L_21:
        /*0058*/ 	.byte	0x04, 0x17
        /*005a*/ 	.short	(.L_23 - .L_22)
.L_22:
        /*005c*/ 	.word	0x00000000
        /*0060*/ 	.short	0x0003
        /*0062*/ 	.short	0x0018
        /*0064*/ 	.byte	0x00, 0xf4, 0x21, 0x00


	//----- nvinfo : EIATTR_KPARAM_INFO
	.align		4
.L_23:
        /*0068*/ 	.byte	0x04, 0x17
        /*006a*/ 	.short	(.L_25 - .L_24)
.L_24:
        /*006c*/ 	.word	0x00000000
        /*0070*/ 	.short	0x0002
        /*0072*/ 	.short	0x0010
        /*0074*/ 	.byte	0x00, 0xf4, 0x21, 0x00


	//----- nvinfo : EIATTR_KPARAM_INFO
	.align		4
.L_25:
        /*0078*/ 	.byte	0x04, 0x17
        /*007a*/ 	.short	(.L_27 - .L_26)
.L_26:
        /*007c*/ 	.word	0x00000000
        /*0080*/ 	.short	0x0001
        /*0082*/ 	.short	0x0008
        /*0084*/ 	.byte	0x00, 0xf4, 0x21, 0x00


	//----- nvinfo : EIATTR_KPARAM_INFO
	.align		4
.L_27:
        /*0088*/ 	.byte	0x04, 0x17
        /*008a*/ 	.short	(.L_29 - .L_28)
.L_28:
        /*008c*/ 	.word	0x00000000
        /*0090*/ 	.short	0x0000
        /*0092*/ 	.short	0x0000
        /*0094*/ 	.byte	0x00, 0xf4, 0x21, 0x00


	//----- nvinfo : EIATTR_SPARSE_MMA_MASK
	.align		4
.L_29:
        /*0098*/ 	.byte	0x03, 0x50
        /*009a*/ 	.short	0x0000


	//----- nvinfo : EIATTR_MAXREG_COUNT
	.align		4
        /*009c*/ 	.byte	0x03, 0x1b
        /*009e*/ 	.short	0x00ff


	//----- nvinfo : EIATTR_EXIT_INSTR_OFFSETS
	.align		4
        /*00a0*/ 	.byte	0x04, 0x1c
        /*00a2*/ 	.short	(.L_31 - .L_30)


	//   ....[0]....
.L_30:
        /*00a4*/ 	.word	0x00000590


	//   ....[1]....
        /*00a8*/ 	.word	0x000005b0


	//----- nvinfo : EIATTR_REQNTID
	.align		4
.L_31:
        /*00ac*/ 	.byte	0x04, 0x10
        /*00ae*/ 	.short	(.L_33 - .L_32)
.L_32:
        /*00b0*/ 	.word	0x00000080
        /*00b4*/ 	.word	0x00000001
        /*00b8*/ 	.word	0x00000001


	//----- nvinfo : EIATTR_CBANK_PARAM_SIZE
	.align		4
.L_33:
        /*00bc*/ 	.byte	0x03, 0x19
        /*00be*/ 	.short	0x0044


	//----- nvinfo : EIATTR_PARAM_CBANK
	.align		4
        /*00c0*/ 	.byte	0x04, 0x0a
        /*00c2*/ 	.short	(.L_35 - .L_34)
	.align		4
.L_34:
        /*00c4*/ 	.word	index@(.nv.constant0.triton_poi_fused__native_batch_norm_legit_no_training_convolution_relu_threshold_backward_0)
        /*00c8*/ 	.short	0x0210
        /*00ca*/ 	.short	0x0044


	//----- nvinfo : EIATTR_SW_WAR
	.align		4
.L_35:
        /*00cc*/ 	.byte	0x04, 0x36
        /*00ce*/ 	.short	(.L_37 - .L_36)
.L_36:
        /*00d0*/ 	.word	0x00000008
.L_37:


//--------------------- .nv.callgraph             --------------------------
	.section	.nv.callgraph,"",@"SHT_CUDA_CALLGRAPH"
	.align	4
	.sectionentsize	8
	.align		4
        /*0000*/ 	.word	0x00000000
	.align		4
        /*0004*/ 	.word	0xffffffff
	.align		4
        /*0008*/ 	.word	0x00000000
	.align		4
        /*000c*/ 	.word	0xfffffffe
	.align		4
        /*0010*/ 	.word	0x00000000
	.align		4
        /*0014*/ 	.word	0xfffffffd
	.align		4
        /*0018*/ 	.word	0x00000000
	.align		4
        /*001c*/ 	.word	0xfffffffc


//--------------------- .nv.constant4             --------------------------
	.section	.nv.constant4,"a",@progbits
	.align	8
	.align		8
.nv.constant4:
        /*0000*/ 	.dword	_$_str
	.align		8
        /*0008*/ 	.dword	_$_str_$_2


//--------------------- .text.triton_poi_fused__native_batch_norm_legit_no_training_convolution_relu_threshold_backward_0 --------------------------
	.section	.text.triton_poi_fused__native_batch_norm_legit_no_training_convolution_relu_threshold_backward_0,"ax",@progbits
	.align	128
        .global         triton_poi_fused__native_batch_norm_legit_no_training_convolution_relu_threshold_backward_0
        .type           triton_poi_fused__native_batch_norm_legit_no_training_convolution_relu_threshold_backward_0,@function
        .size           triton_poi_fused__native_batch_norm_legit_no_training_convolution_relu_threshold_backward_0,(.L_x_1 - triton_poi_fused__native_batch_norm_legit_no_training_convolution_relu_threshold_backward_0)
        .other          triton_poi_fused__native_batch_norm_legit_no_training_convolution_relu_threshold_backward_0,@"STO_CUDA_ENTRY STV_DEFAULT"
triton_poi_fused__native_batch_norm_legit_no_training_convolution_relu_threshold_backward_0:
.text.triton_poi_fused__native_batch_norm_legit_no_training_convolution_relu_threshold_backward_0:
[----:B------:R-:W0:Y:S01]  /*0000*/  LDC R1, c[0x0][0x28] ;  /* 0x00000a00ff017b82 */ /* 0x000e220000000800 */
[----:B------:R-:W1:Y:S01]  /*0010*/  S2R R0, SR_TID.X ;  /* 0x0000000000007919 */ /* 0x000e620000002100 */
[----:B------:R-:W-:Y:S01]  /*0020*/  CS2R R14, SRZ ;  /* 0x00000000000e7805 */ /* 0x000fe2000001ff00 */
[----:B------:R-:W-:-:S05]  /*0030*/  ULDC.64 UR4, c[0x0][0x208] ;  /* 0x0000820000047ab9 */ /* 0x000fca0000000a00 */
[----:B------:R-:W2:Y:S01]  /*0040*/  LDC.64 R16, c[0x0][0x218] ;  /* 0x00008600ff107b82 */ /* 0x000ea20000000a00 */
[----:B------:R-:W3:Y:S07]  /*0050*/  S2R R5, SR_CTAID.X ;  /* 0x0000000000057919 */ /* 0x000eee0000002500 */
[----:B------:R-:W4:Y:S08]  /*0060*/  LDC.64 R22, c[0x0][0x210] ;  /* 0x00008400ff167b82 */ /* 0x000f300000000a00 */
[----:B------:R-:W5:Y:S08]  /*0070*/  LDC.64 R20, c[0x0][0x220] ;  /* 0x00008800ff147b82 */ /* 0x000f700000000a00 */
[----:B------:R-:W2:Y:S08]  /*0080*/  LDC.64 R8, c[0x0][0x230] ;  /* 0x00008c00ff087b82 */ /* 0x000eb00000000a00 */
[----:B------:R-:W2:Y:S01]  /*0090*/  LDC.64 R6, c[0x0][0x238] ;  /* 0x00008e00ff067b82 */ /* 0x000ea20000000a00 */
[----:B-1----:R-:W-:Y:S01]  /*00a0*/  IMAD.SHL.U32 R0, R0, 0x2, RZ ;  /* 0x0000000200007824 */ /* 0x002fe200078e00ff */
[----:B---3--:R-:W-:-:S02]  /*00b0*/  SHF.R.S32.HI R3, RZ, 0x17, R5 ;  /* 0x00000017ff037819 */ /* 0x008fc40000011405 */
[----:B------:R-:W-:Y:S02]  /*00c0*/  CS2R R12, SRZ ;  /* 0x00000000000c7805 */ /* 0x000fe4000001ff00 */
[----:B------:R-:W-:Y:S01]  /*00d0*/  CS2R R10, SRZ ;  /* 0x00000000000a7805 */ /* 0x000fe2000001ff00 */
[----:B------:R-:W-:Y:S01]  /*00e0*/  ULDC.64 UR6, c[0x0][0x248] ;  /* 0x0000920000067ab9 */ /* 0x000fe20000000a00 */
[----:B------:R-:W-:Y:S02]  /*00f0*/  LOP3.LUT R0, R0, 0xfe, RZ, 0xc0, !PT ;  /* 0x000000fe00007812 */ /* 0x000fe400078ec0ff */
[----:B------:R-:W-:-:S03]  /*0100*/  SGXT R3, R3, 0x1 ;  /* 0x000000010303781a */ /* 0x000fc60000000200 */
[----:B------:R-:W-:Y:S02]  /*0110*/  IMAD R0, R5, 0x100, R0 ;  /* 0x0000010005007824 */ /* 0x000fe400078e0200 */
[----:B------:R-:W1:Y:S03]  /*0120*/  LDC.64 R4, c[0x0][0x228] ;  /* 0x00008a00ff047b82 */ /* 0x000e660000000a00 */
[----:B------:R-:W-:Y:S02]  /*0130*/  LEA.HI R3, R3, R0, RZ, 0x6 ;  /* 0x0000000003037211 */ /* 0x000fe400078f30ff */
[----:B------:R-:W-:Y:S02]  /*0140*/  ISETP.GE.AND P0, PT, R0, 0x400, PT ;  /* 0x000004000000780c */ /* 0x000fe40003f06270 */
[----:B------:R-:W-:-:S04]  /*0150*/  SHF.R.S32.HI R3, RZ, 0x6, R3 ;  /* 0x00000006ff037819 */ /* 0x000fc80000011403 */
[----:B------:R-:W-:-:S04]  /*0160*/  LEA.HI R2, R3, R3, RZ, 0x2 ;  /* 0x0000000303027211 */ /* 0x000fc800078f10ff */
[----:B------:R-:W-:-:S05]  /*0170*/  LOP3.LUT R2, R2, 0xfffffffc, RZ, 0xc0, !PT ;  /* 0xfffffffc02027812 */ /* 0x000fca00078ec0ff */
[----:B------:R-:W-:-:S04]  /*0180*/  IMAD.IADD R19, R3, 0x1, -R2 ;  /* 0x0000000103137824 */ /* 0x000fc800078e0a02 */
[----:B-1----:R-:W-:-:S05]  /*0190*/  IMAD.WIDE R4, R19, 0x4, R4 ;  /* 0x0000000413047825 */ /* 0x002fca00078e0204 */
[----:B------:R-:W3:Y:S04]  /*01a0*/  @!P0 LDG.E.EL R15, desc[UR4][R4.64] ;  /* 0x00000004040f8981 */ /* 0x000ee8000c2e1900 */
[----:B------:R4:W3:Y:S01]  /*01b0*/  @!P0 LDG.E.EL R14, desc[UR4][R4.64] ;  /* 0x00000004040e8981 */ /* 0x0008e2000c2e1900 */
[----:B------:R-:W-:Y:S01]  /*01c0*/  CS2R R2, SRZ ;  /* 0x0000000000027805 */ /* 0x000fe2000001ff00 */
[----:B--2---:R-:W-:-:S05]  /*01d0*/  IMAD.WIDE R16, R19, 0x4, R16 ;  /* 0x0000000413107825 */ /* 0x004fca00078e0210 */
[----:B------:R-:W2:Y:S01]  /*01e0*/  @!P0 LDG.E.EL R13, desc[UR4][R16.64] ;  /* 0x00000004100d8981 */ /* 0x000ea2000c2e1900 */
[----:B----4-:R-:W-:-:S03]  /*01f0*/  IMAD.WIDE R4, R0, 0x4, R22 ;  /* 0x0000000400047825 */ /* 0x010fc600078e0216 */
[----:B------:R-:W4:Y:S01]  /*0200*/  @!P0 LDG.E.EL R12, desc[UR4][R16.64] ;  /* 0x00000004100c8981 */ /* 0x000f22000c2e1900 */
[----:B-----5:R-:W-:-:S03]  /*0210*/  IMAD.WIDE R22, R19, 0x4, R20 ;  /* 0x0000000413167825 */ /* 0x020fc600078e0214 */
[----:B------:R-:W4:Y:S01]  /*0220*/  @!P0 LDG.E.64 R2, desc[UR4][R4.64] ;  /* 0x0000000404028981 */ /* 0x000f22000c1e1b00 */
[----:B------:R-:W-:Y:S01]  /*0230*/  CS2R R20, SRZ ;  /* 0x0000000000147805 */ /* 0x000fe2000001ff00 */
[C---:B0-----:R-:W-:Y:S02]  /*0240*/  IMAD.WIDE R8, R19.reuse, 0x4, R8 ;  /* 0x0000000413087825 */ /* 0x041fe400078e0208 */
[----:B------:R-:W5:Y:S02]  /*0250*/  @!P0 LDG.E.EL R11, desc[UR4][R22.64] ;  /* 0x00000004160b8981 */ /* 0x000f64000c2e1900 */
[----:B------:R-:W-:Y:S02]  /*0260*/  IMAD.WIDE R6, R19, 0x4, R6 ;  /* 0x0000000413067825 */ /* 0x000fe400078e0206 */
[----:B------:R-:W2:Y:S01]  /*0270*/  @!P0 LDG.E.EL R10, desc[UR4][R22.64] ;  /* 0x00000004160a8981 */ /* 0x000ea2000c2e1900 */
[----:B------:R-:W-:-:S03]  /*0280*/  CS2R R18, SRZ ;  /* 0x0000000000127805 */ /* 0x000fc6000001ff00 */
[----:B------:R-:W2:Y:S04]  /*0290*/  @!P0 LDG.E.EL R21, desc[UR4][R8.64] ;  /* 0x0000000408158981 */ /* 0x000ea8000c2e1900 */
[----:B------:R-:W2:Y:S04]  /*02a0*/  @!P0 LDG.E.EL R20, desc[UR4][R8.64] ;  /* 0x0000000408148981 */ /* 0x000ea8000c2e1900 */
[----:B------:R-:W2:Y:S04]  /*02b0*/  @!P0 LDG.E.EL R19, desc[UR4][R6.64] ;  /* 0x0000000406138981 */ /* 0x000ea8000c2e1900 */
[----:B------:R0:W2:Y:S02]  /*02c0*/  @!P0 LDG.E.EL R18, desc[UR4][R6.64] ;  /* 0x0000000406128981 */ /* 0x0000a4000c2e1900 */
[----:B0-----:R-:W-:-:S02]  /*02d0*/  IMAD.MOV.U32 R6, RZ, RZ, 0x3e800000 ;  /* 0x3e800000ff067424 */ /* 0x001fc400078e00ff */
[----:B---3--:R-:W-:Y:S01]  /*02e0*/  FADD R15, R15, 9.9999997473787516356e-06 ;  /* 0x3727c5ac0f0f7421 */ /* 0x008fe20000000000 */
[----:B------:R-:W-:-:S03]  /*02f0*/  FADD R14, R14, 9.9999997473787516356e-06 ;  /* 0x3727c5ac0e0e7421 */ /* 0x000fc60000000000 */
[----:B------:R-:W0:Y:S08]  /*0300*/  MUFU.SQRT R16, R15 ;  /* 0x0000000f00107308 */ /* 0x000e300000002000 */
[----:B------:R-:W1:Y:S01]  /*0310*/  MUFU.SQRT R17, R14 ;  /* 0x0000000e00117308 */ /* 0x000e620000002000 */
[C---:B0-----:R-:W-:Y:S02]  /*0320*/  FSETP.GT.AND P1, PT, R16.reuse, 8.50705917302346158658e+37, PT ;  /* 0x7e8000001000780b */ /* 0x041fe40003f24000 */
[----:B------:R-:W-:-:S02]  /*0330*/  FSETP.GEU.AND P3, PT, R16, 1.175494350822287508e-38, PT ;  /* 0x008000001000780b */ /* 0x000fc40003f6e000 */
[C---:B-1----:R-:W-:Y:S02]  /*0340*/  FSETP.GT.AND P2, PT, R17.reuse, 8.50705917302346158658e+37, PT ;  /* 0x7e8000001100780b */ /* 0x042fe40003f44000 */
[----:B------:R-:W-:-:S07]  /*0350*/  FSETP.GEU.AND P4, PT, R17, 1.175494350822287508e-38, PT ;  /* 0x008000001100780b */ /* 0x000fce0003f8e000 */
[----:B------:R-:W-:-:S04]  /*0360*/  @P1 FMUL R16, R16, 0.25 ;  /* 0x3e80000010101820 */ /* 0x000fc80000400000 */
[----:B------:R-:W-:Y:S01]  /*0370*/  @!P3 FMUL R16, R16, 16777216 ;  /* 0x4b8000001010b820 */ /* 0x000fe20000400000 */
[----:B------:R-:W-:-:S04]  /*0380*/  @P2 FMUL R17, R17, 0.25 ;  /* 0x3e80000011112820 */ /* 0x000fc80000400000 */
[----:B------:R-:W-:Y:S01]  /*0390*/  @!P4 FMUL R17, R17, 16777216 ;  /* 0x4b8000001111c820 */ /* 0x000fe20000400000 */
[----:B------:R-:W0:Y:S01]  /*03a0*/  MUFU.RCP R16, R16 ;  /* 0x0000001000107308 */ /* 0x000e220000001000 */
[C---:B------:R-:W-:Y:S02]  /*03b0*/  FSEL R7, R6.reuse, 1, P1 ;  /* 0x3f80000006077808 */ /* 0x040fe40000800000 */
[----:B------:R-:W-:-:S05]  /*03c0*/  FSEL R6, R6, 1, P2 ;  /* 0x3f80000006067808 */ /* 0x000fca0001000000 */
[----:B------:R-:W1:Y:S01]  /*03d0*/  MUFU.RCP R17, R17 ;  /* 0x0000001100117308 */ /* 0x000e620000001000 */
[----:B------:R-:W-:Y:S01]  /*03e0*/  @!P3 FMUL R7, R7, 16777216 ;  /* 0x4b8000000707b820 */ /* 0x000fe20000400000 */
[----:B------:R-:W-:Y:S01]  /*03f0*/  @!P4 FMUL R6, R6, 16777216 ;  /* 0x4b8000000606c820 */ /* 0x000fe20000400000 */
[----:B----4-:R-:W-:Y:S01]  /*0400*/  FADD R3, R12, R3 ;  /* 0x000000030c037221 */ /* 0x010fe20000000000 */
[----:B--2---:R-:W-:Y:S01]  /*0410*/  FADD R2, R13, R2 ;  /* 0x000000020d027221 */ /* 0x004fe20000000000 */
[----:B0-----:R-:W-:Y:S02]  /*0420*/  FMUL R8, R16, R7 ;  /* 0x0000000710087220 */ /* 0x001fe40000400000 */
[----:B------:R-:W-:Y:S01]  /*0430*/  FADD R10, R3, -R10 ;  /* 0x8000000a030a7221 */ /* 0x000fe20000000000 */
[----:B-----5:R-:W-:Y:S01]  /*0440*/  FADD R11, R2, -R11 ;  /* 0x8000000b020b7221 */ /* 0x020fe20000000000 */
[----:B-1----:R-:W-:Y:S02]  /*0450*/  FMUL R9, R17, R6 ;  /* 0x0000000611097220 */ /* 0x002fe40000400000 */
[----:B------:R-:W0:Y:S01]  /*0460*/  LDC.64 R6, c[0x0][0x240] ;  /* 0x00009000ff067b82 */ /* 0x000e220000000a00 */
[----:B------:R-:W-:Y:S01]  /*0470*/  FMUL R11, R8, R11 ;  /* 0x0000000b080b7220 */ /* 0x000fe20000400000 */
[----:B------:R-:W-:-:S03]  /*0480*/  FMUL R10, R9, R10 ;  /* 0x0000000a090a7220 */ /* 0x000fc60000400000 */
[----:B------:R-:W-:Y:S01]  /*0490*/  FFMA R11, R11, R21, R18 ;  /* 0x000000150b0b7223 */ /* 0x000fe20000000012 */
[----:B------:R-:W-:-:S04]  /*04a0*/  FFMA R10, R10, R20, R19 ;  /* 0x000000140a0a7223 */ /* 0x000fc80000000013 */
[C---:B------:R-:W-:Y:S02]  /*04b0*/  FSETP.GEU.AND P2, PT, R11.reuse, RZ, PT ;  /* 0x000000ff0b00720b */ /* 0x040fe40003f4e000 */
[C---:B------:R-:W-:Y:S02]  /*04c0*/  FSETP.GEU.AND P1, PT, R10.reuse, RZ, PT ;  /* 0x000000ff0a00720b */ /* 0x040fe40003f2e000 */
[----:B------:R-:W-:Y:S02]  /*04d0*/  FSEL R12, R11, RZ, P2 ;  /* 0x000000ff0b0c7208 */ /* 0x000fe40001000000 */
[----:B------:R-:W-:Y:S02]  /*04e0*/  FSEL R13, R10, RZ, P1 ;  /* 0x000000ff0a0d7208 */ /* 0x000fe40000800000 */
[----:B------:R-:W-:Y:S02]  /*04f0*/  FSETP.GTU.AND P3, PT, R12, RZ, PT ;  /* 0x000000ff0c00720b */ /* 0x000fe40003f6c000 */
[----:B------:R-:W-:-:S02]  /*0500*/  FSETP.GTU.AND P2, PT, R13, RZ, PT ;  /* 0x000000ff0d00720b */ /* 0x000fc40003f4c000 */
[----:B------:R-:W-:Y:S01]  /*0510*/  IADD3 R8, P1, R0, UR6, RZ ;  /* 0x0000000600087c10 */ /* 0x000fe2000ff3e0ff */
[C---:B0-----:R-:W-:Y:S01]  /*0520*/  IMAD.WIDE R6, R0.reuse, 0x4, R6 ;  /* 0x0000000400067825 */ /* 0x041fe200078e0206 */
[----:B------:R-:W-:Y:S01]  /*0530*/  SEL R11, RZ, 0x100, P2 ;  /* 0x00000100ff0b7807 */ /* 0x000fe20001000000 */
[----:B------:R0:W-:Y:S01]  /*0540*/  @!P0 STG.E.64 desc[UR4][R4.64], R2 ;  /* 0x0000000204008986 */ /* 0x0001e2000c101b04 */
[----:B------:R-:W-:Y:S02]  /*0550*/  SEL R10, RZ, 0x1, P3 ;  /* 0x00000001ff0a7807 */ /* 0x000fe40001800000 */
[----:B------:R-:W-:Y:S01]  /*0560*/  LEA.HI.X.SX32 R9, R0, UR7, 0x1, P1 ;  /* 0x0000000700097c11 */ /* 0x000fe200088f0eff */
[----:B------:R0:W-:Y:S02]  /*0570*/  @!P0 STG.E.64 desc[UR4][R6.64], R12 ;  /* 0x0000000c06008986 */ /* 0x0001e4000c101b04 */
[----:B------:R-:W-:Y:S01]  /*0580*/  IMAD.IADD R11, R10, 0x1, R11 ;  /* 0x000000010a0b7824 */ /* 0x000fe200078e020b */
[----:B0-----:R-:W-:Y:S06]  /*0590*/  @P0 EXIT ;  /* 0x000000000000094d */ /* 0x001fec0003800000 */
[----:B------:R-:W-:Y:S01]  /*05a0*/  STG.E.U16 desc[UR4][R8.64], R11 ;  /* 0x0000000b08007986 */ /* 0x000fe2000c101504 */
[----:B------:R-:W-:Y:S05]  /*05b0*/  EXIT ;  /* 0x000000000000794d */ /* 0x000fea0003800000 */
.L_x_0:
[----:B------:R-:W-:-:S00]  /*05c0*/  BRA `(.L_x_0) ;  /* 0xfffffffc00fc7947 */ /* 0x000fc0000383ffff */
[----:B------:R-:W-:-:S00]  /*05d0*/  NOP ;  /* 0x0000000000007918 */ /* 0x000fc00000000000 */
        /* <DEDUP_REMOVED lines=10> */
.L_x_1:


//--------------------- .nv.global.init           --------------------------
	.section	.nv.global.init,"aw",@progbits
.nv.global.init:
	.type		_$_str,@object
	.size		_$_str,(_$_str_$_2 - _$_str)
_$_str:
        /*0000*/ 	.byte	0x5f, 0x5f, 0x43, 0x55, 0x44, 0x41, 0x5f, 0x46, 0x54, 0x5a, 0x00
	.type		_$_str_$_2,@object
	.size		_$_str_$_2,(.L_1 - _$_str_$_2)
_$_str_$_2:
        /*000b*/ 	.byte	0x5f, 0x5f, 0x43, 0x55, 0x44, 0x41, 0x5f, 0x50, 0x52, 0x45, 0x43, 0x5f, 0x53, 0x51, 0x52, 0x54
        /*001b*/ 	.byte	0x00
.L_1:


//--------------------- .nv.constant0.triton_poi_fused__native_batch_norm_legit_no_training_convolution_relu_threshold_backward_0 --------------------------
	.section	.nv.constant0.triton_poi_fused__native_batch_norm_legit_no_training_convolution_relu_threshold_backward_0,"a",@progbits
	.sectionflags	@""
	.align	4
.nv.constant0.triton_poi_fused__native_batch_norm_legit_no_training_convolution_relu_threshold_backward_0:
	.zero		596
